//
// Generated by NVIDIA NVVM Compiler
//
// Compiler Build ID: CL-36424714
// Cuda compilation tools, release 13.0, V13.0.88
// Based on NVVM 20.0.0
//

.version 9.0
.target sm_100
.address_size 64

	// .globl	_Z7pozdravv
.extern .func  (.param .b32 func_retval0) vprintf
(
	.param .b64 vprintf_param_0,
	.param .b64 vprintf_param_1
)
;
.global .align 1 .b8 $str[26] = {72, 101, 108, 108, 111, 32, 102, 114, 111, 109, 32, 116, 104, 114, 101, 97, 100, 32, 37, 100, 46, 37, 100, 33, 10};

.visible .entry _Z7pozdravv()
{
	.local .align 8 .b8 	__local_depot0[8];
	.reg .b64 	%SP;
	.reg .b64 	%SPL;
	.reg .b32 	%r<5>;
	.reg .b64 	%rd<5>;

	mov.u64 	%SPL, __local_depot0;
	cvta.local.u64 	%SP, %SPL;
	add.u64 	%rd1, %SP, 0;
	add.u64 	%rd2, %SPL, 0;
	mov.u32 	%r1, %ctaid.x;
	mov.u32 	%r2, %tid.x;
	st.local.v2.u32 	[%rd2], {%r1, %r2};
	mov.u64 	%rd3, $str;
	cvta.global.u64 	%rd4, %rd3;
	{ // callseq 0, 0
	.param .b64 param0;
	st.param.b64 	[param0], %rd4;
	.param .b64 param1;
	st.param.b64 	[param1], %rd1;
	.param .b32 retval0;
	call.uni (retval0), 
	vprintf, 
	(
	param0, 
	param1
	);
	ld.param.b32 	%r3, [retval0];
	} // callseq 0
	ret;

}


// ===== COMPILED SASS (sm_100) =====

	.target	sm_100

	.elftype	@"ET_EXEC"


//--------------------- .note.nv.tkinfo           --------------------------
	.section	.note.nv.tkinfo,"",@"SHT_NOTE"
	.sectionflags	@"SHF_NOTE_NV_TKINFO"
	.tkinfo
        /*0018*/ 	.word	0x00000002
        /*0030*/ 	.string	""
        /*0030*/ 	.string	"ptxas"
        /*0030*/ 	.string	"Cuda compilation tools, release 13.0, V13.0.88"
        /*0030*/ 	.string	"Build cuda_13.0.r13.0/compiler.36424714_0"
        /*0030*/ 	.string	"-arch sm_100 -m 64 "



//--------------------- .note.nv.cuinfo           --------------------------
	.section	.note.nv.cuinfo,"",@"SHT_NOTE"
	.sectionflags	@"SHF_NOTE_NV_CUINFO"
        /*0018*/ 	.short	0x0002
        /*001a*/ 	.short	0x0064
        /*001c*/ 	.short	0x0082
	.zero		2


//--------------------- .nv.info                  --------------------------
	.section	.nv.info,"",@"SHT_CUDA_INFO"
	.align	4


	//----- nvinfo : EIATTR_REGCOUNT
	.align		4
        /*0000*/ 	.byte	0x04, 0x2f
        /*0002*/ 	.short	(.L_2 - .L_1)
	.align		4
.L_1:
        /*0004*/ 	.word	index@(_Z7pozdravv)
        /*0008*/ 	.word	0x00000018


	//----- nvinfo : EIATTR_FRAME_SIZE
	.align		4
.L_2:
        /*000c*/ 	.byte	0x04, 0x11
        /*000e*/ 	.short	(.L_4 - .L_3)
	.align		4
.L_3:
        /*0010*/ 	.word	index@(_Z7pozdravv)
        /*0014*/ 	.word	0x00000008


	//----- nvinfo : EIATTR_MIN_STACK_SIZE
	.align		4
.L_4:
        /*0018*/ 	.byte	0x04, 0x12
        /*001a*/ 	.short	(.L_6 - .L_5)
	.align		4
.L_5:
        /*001c*/ 	.word	index@(_Z7pozdravv)
        /*0020*/ 	.word	0x00000008
.L_6:


//--------------------- .nv.compat                --------------------------
	.section	.nv.compat,"",@"SHT_CUDA_COMPAT_INFO"
	.align	4
        /*0000*/ 	.byte	0x02, 0x09, 0x00, 0x00, 0x02, 0x02, 0x01, 0x00, 0x02, 0x05, 0x05, 0x00, 0x03, 0x07, 0x01, 0x01
        /*0010*/ 	.byte	0x02, 0x03, 0x00, 0x00, 0x02, 0x06, 0x01, 0x00, 0x04, 0x0b, 0x08, 0x00, 0x09, 0x00, 0x00, 0x00
        /*0020*/ 	.byte	0x00, 0x00, 0x00, 0x00


//--------------------- .nv.info._Z7pozdravv      --------------------------
	.section	.nv.info._Z7pozdravv,"",@"SHT_CUDA_INFO"
	.sectionflags	@""
	.align	4


	//----- nvinfo : EIATTR_CUDA_API_VERSION
	.align		4
        /*0000*/ 	.byte	0x04, 0x37
        /*0002*/ 	.short	(.L_8 - .L_7)
.L_7:
        /*0004*/ 	.word	0x00000082


	//----- nvinfo : EIATTR_SPARSE_MMA_MASK
	.align		4
.L_8:
        /*0008*/ 	.byte	0x03, 0x50
        /*000a*/ 	.short	0x0000


	//----- nvinfo : EIATTR_MAXREG_COUNT
	.align		4
        /*000c*/ 	.byte	0x03, 0x1b
        /*000e*/ 	.short	0x00ff


	//----- nvinfo : EIATTR_EXTERNS
	.align		4
        /*0010*/ 	.byte	0x04, 0x0f
        /*0012*/ 	.short	(.L_10 - .L_9)


	//   ....[0]....
	.align		4
.L_9:
        /*0014*/ 	.word	index@(vprintf)


	//----- nvinfo : EIATTR_MERCURY_ISA_VERSION
	.align		4
.L_10:
        /*0018*/ 	.byte	0x03, 0x5f
        /*001a*/ 	.short	0x0101


	//----- nvinfo : EIATTR_VRC_CTA_INIT_COUNT
	.align		4
        /*001c*/ 	.byte	0x02, 0x4a
	.zero		1
	.zero		1


	//----- nvinfo : EIATTR_SYSCALL_OFFSETS
	.align		4
        /*0020*/ 	.byte	0x04, 0x46
        /*0022*/ 	.short	(.L_12 - .L_11)


	//   ....[0]....
.L_11:
        /*0024*/ 	.word	0x000000f0


	//----- nvinfo : EIATTR_EXIT_INSTR_OFFSETS
	.align		4
.L_12:
        /*0028*/ 	.byte	0x04, 0x1c
        /*002a*/ 	.short	(.L_14 - .L_13)


	//   ....[0]....
.L_13:
        /*002c*/ 	.word	0x00000100


	//----- nvinfo : EIATTR_SW_WAR
	.align		4
.L_14:
        /*0030*/ 	.byte	0x04, 0x36
        /*0032*/ 	.short	(.L_16 - .L_15)
.L_15:
        /*0034*/ 	.word	0x00000008
.L_16:


//--------------------- .nv.callgraph             --------------------------
	.section	.nv.callgraph,"",@"SHT_CUDA_CALLGRAPH"
	.align	4
	.sectionentsize	8
	.align		4
        /*0000*/ 	.word	0x00000000
	.align		4
        /*0004*/ 	.word	0xffffffff
	.align		4
        /*0008*/ 	.word	index@(_Z7pozdravv)
	.align		4
        /*000c*/ 	.word	index@(vprintf)
	.align		4
        /*0010*/ 	.word	0x00000000
	.align		4
        /*0014*/ 	.word	0xfffffffe
	.align		4
        /*0018*/ 	.word	0x00000000
	.align		4
        /*001c*/ 	.word	0xfffffffd
	.align		4
        /*0020*/ 	.word	0x00000000
	.align		4
        /*0024*/ 	.word	0xfffffffc


//--------------------- .nv.constant4             --------------------------
	.section	.nv.constant4,"a",@progbits
	.align	8
	.align		8
.nv.constant4:
        /*0000*/ 	.dword	vprintf
	.align		8
        /*0008*/ 	.dword	$str


//--------------------- .text._Z7pozdravv         --------------------------
	.section	.text._Z7pozdravv,"ax",@progbits
	.align	128
        .global         _Z7pozdravv
        .type           _Z7pozdravv,@function
        .size           _Z7pozdravv,(.L_x_2 - _Z7pozdravv)
        .other          _Z7pozdravv,@"STO_CUDA_ENTRY STV_DEFAULT"
_Z7pozdravv:
.text._Z7pozdravv:
[----:B------:R-:W0:Y:S01]  /*0000*/  LDC R1, c[0x0][0x37c] ;  /* 0x0000df00ff017b82 */ /* 0x000e220000000800 */
[----:B------:R-:W1:Y:S01]  /*0010*/  S2R R8, SR_CTAID.X ;  /* 0x0000000000087919 */ /* 0x000e620000002500 */
[----:B0-----:R-:W-:Y:S01]  /*0020*/  VIADD R1, R1, 0xfffffff8 ;  /* 0xfffffff801017836 */ /* 0x001fe20000000000 */
[----:B------:R-:W-:Y:S01]  /*0030*/  MOV R0, 0x0 ;  /* 0x0000000000007802 */ /* 0x000fe20000000f00 */
[----:B------:R-:W0:Y:S01]  /*0040*/  LDCU UR4, c[0x0][0x2f8] ;  /* 0x00005f00ff0477ac */ /* 0x000e220008000800 */
[----:B------:R-:W1:Y:S03]  /*0050*/  S2R R9, SR_TID.X ;  /* 0x0000000000097919 */ /* 0x000e660000002100 */
[----:B------:R2:W3:Y:S01]  /*0060*/  LDC.64 R2, c[0x4][R0] ;  /* 0x0100000000027b82 */ /* 0x0004e20000000a00 */
[----:B------:R-:W4:Y:S01]  /*0070*/  LDCU.64 UR6, c[0x4][0x8] ;  /* 0x01000100ff0677ac */ /* 0x000f220008000a00 */
[----:B------:R-:W5:Y:S01]  /*0080*/  LDCU UR5, c[0x0][0x2fc] ;  /* 0x00005f80ff0577ac */ /* 0x000f620008000800 */
[----:B0-----:R-:W-:Y:S01]  /*0090*/  IADD3 R6, P0, PT, R1, UR4, RZ ;  /* 0x0000000401067c10 */ /* 0x001fe2000ff1e0ff */
[----:B----4-:R-:W-:Y:S01]  /*00a0*/  IMAD.U32 R4, RZ, RZ, UR6 ;  /* 0x00000006ff047e24 */ /* 0x010fe2000f8e00ff */
[----:B------:R-:W-:-:S03]  /*00b0*/  MOV R5, UR7 ;  /* 0x0000000700057c02 */ /* 0x000fc60008000f00 */
[----:B-----5:R-:W-:Y:S01]  /*00c0*/  IMAD.X R7, RZ, RZ, UR5, P0 ;  /* 0x00000005ff077e24 */ /* 0x020fe200080e06ff */
[----:B-1----:R2:W-:Y:S07]  /*00d0*/  STL.64 [R1], R8 ;  /* 0x0000000801007387 */ /* 0x0025ee0000100a00 */
[----:B------:R-:W-:-:S07]  /*00e0*/  LEPC R20, `(.L_x_0) ;  /* 0x000000001014794e */ /* 0x000fce0000000000 */
[----:B--23--:R-:W-:Y:S05]  /*00f0*/  CALL.ABS.NOINC R2 ;  /* 0x0000000002007343 */ /* 0x00cfea0003c00000 */
.L_x_0:
[----:B------:R-:W-:Y:S05]  /*0100*/  EXIT ;  /* 0x000000000000794d */ /* 0x000fea0003800000 */
.L_x_1:
[----:B------:R-:W-:-:S00]  /*0110*/  BRA `(.L_x_1) ;  /* 0xfffffffc00fc7947 */ /* 0x000fc0000383ffff */
[----:B------:R-:W-:-:S00]  /*0120*/  NOP ;  /* 0x0000000000007918 */ /* 0x000fc00000000000 */
        /* <DEDUP_REMOVED lines=13> */
.L_x_2:


//--------------------- .nv.global.init           --------------------------
	.section	.nv.global.init,"aw",@progbits
.nv.global.init:
	.type		$str,@object
	.size		$str,(.L_0 - $str)
$str:
        /*0000*/ 	.byte	0x48, 0x65, 0x6c, 0x6c, 0x6f, 0x20, 0x66, 0x72, 0x6f, 0x6d, 0x20, 0x74, 0x68, 0x72, 0x65, 0x61
        /*0010*/ 	.byte	0x64, 0x20, 0x25, 0x64, 0x2e, 0x25, 0x64, 0x21, 0x0a, 0x00
.L_0:


//--------------------- .nv.shared.reserved.0     --------------------------
	.section	.nv.shared.reserved.0,"aw",@nobits
	.weak		__nv_reservedSMEM_offset_0_alias
	.size		__nv_reservedSMEM_offset_0_alias, 0, 64
	.other		__nv_reservedSMEM_offset_0_alias,@"STO_CUDA_RESERVED_SHARED STV_DEFAULT"
__nv_reservedSMEM_offset_0_alias:
	.zero		0
	.zero		64


//--------------------- .nv.constant0._Z7pozdravv --------------------------
	.section	.nv.constant0._Z7pozdravv,"a",@progbits
	.sectionflags	@""
	.align	4
.nv.constant0._Z7pozdravv:
	.zero		896


//--------------------- SYMBOLS --------------------------

	.type		.nv.reservedSmem.offset0,@object
	.size		.nv.reservedSmem.offset0,0x4
	.type		vprintf,@function
